//
// Generated by NVIDIA NVVM Compiler
//
// Compiler Build ID: CL-36424714
// Cuda compilation tools, release 13.0, V13.0.88
// Based on NVVM 20.0.0
//

.version 9.0
.target sm_100
.address_size 64

	// .globl	_Z11ln_functionfiPf

.visible .entry _Z11ln_functionfiPf(
	.param .f32 _Z11ln_functionfiPf_param_0,
	.param .u32 _Z11ln_functionfiPf_param_1,
	.param .u64 .ptr .align 1 _Z11ln_functionfiPf_param_2
)
{
	.reg .pred 	%p<23>;
	.reg .b32 	%r<23>;
	.reg .b32 	%f<79>;
	.reg .b64 	%rd<5>;

	ld.param.f32 	%f11, [_Z11ln_functionfiPf_param_0];
	ld.param.u32 	%r2, [_Z11ln_functionfiPf_param_1];
	ld.param.u64 	%rd1, [_Z11ln_functionfiPf_param_2];
	mov.u32 	%r3, %ctaid.x;
	mov.u32 	%r4, %ntid.x;
	mov.u32 	%r5, %tid.x;
	mad.lo.s32 	%r1, %r3, %r4, %r5;
	setp.ge.s32 	%p1, %r1, %r2;
	mov.f32 	%f78, 0f3F800000;
	@%p1 bra 	$L__BB0_10;
	add.f32 	%f1, %f11, 0fBF800000;
	add.s32 	%r6, %r1, 1;
	setp.eq.s32 	%p2, %r6, 0;
	cvt.rn.f32.s32 	%f2, %r6;
	mul.f32 	%f13, %f2, 0f3F000000;
	cvt.rzi.f32.f32 	%f14, %f13;
	add.f32 	%f15, %f14, %f14;
	sub.f32 	%f16, %f2, %f15;
	abs.f32 	%f3, %f16;
	abs.f32 	%f4, %f1;
	setp.lt.f32 	%p3, %f4, 0f00800000;
	mul.f32 	%f17, %f4, 0f4B800000;
	selp.f32 	%f18, %f17, %f4, %p3;
	selp.f32 	%f19, 0fC1C00000, 0f00000000, %p3;
	mov.b32 	%r7, %f18;
	add.s32 	%r8, %r7, -1060439283;
	and.b32  	%r9, %r8, -8388608;
	sub.s32 	%r10, %r7, %r9;
	mov.b32 	%f20, %r10;
	cvt.rn.f32.s32 	%f21, %r9;
	fma.rn.f32 	%f22, %f21, 0f34000000, %f19;
	add.f32 	%f23, %f20, 0fBF800000;
	add.f32 	%f24, %f20, 0f3F800000;
	rcp.approx.ftz.f32 	%f25, %f24;
	add.f32 	%f26, %f23, %f23;
	mul.f32 	%f27, %f26, %f25;
	mul.f32 	%f28, %f27, %f27;
	sub.f32 	%f29, %f23, %f27;
	add.f32 	%f30, %f29, %f29;
	neg.f32 	%f31, %f27;
	fma.rn.f32 	%f32, %f31, %f23, %f30;
	mul.rn.f32 	%f33, %f25, %f32;
	fma.rn.f32 	%f34, %f28, 0f3A2C32E4, 0f3B52E7DB;
	fma.rn.f32 	%f35, %f34, %f28, 0f3C93BB73;
	fma.rn.f32 	%f36, %f35, %f28, 0f3DF6384F;
	mul.rn.f32 	%f37, %f36, %f28;
	fma.rn.f32 	%f38, %f27, 0f3FB8AA3B, %f22;
	sub.f32 	%f39, %f22, %f38;
	fma.rn.f32 	%f40, %f27, 0f3FB8AA3B, %f39;
	fma.rn.f32 	%f41, %f33, 0f3FB8AA3B, %f40;
	fma.rn.f32 	%f42, %f27, 0f32A55E34, %f41;
	mul.f32 	%f43, %f37, 0f40400000;
	fma.rn.f32 	%f44, %f43, %f33, %f42;
	fma.rn.f32 	%f45, %f37, %f27, %f44;
	add.rn.f32 	%f46, %f38, %f45;
	neg.f32 	%f47, %f38;
	add.rn.f32 	%f48, %f46, %f47;
	neg.f32 	%f49, %f48;
	add.rn.f32 	%f50, %f45, %f49;
	mul.rn.f32 	%f51, %f46, %f2;
	neg.f32 	%f52, %f51;
	fma.rn.f32 	%f53, %f46, %f2, %f52;
	fma.rn.f32 	%f54, %f50, %f2, %f53;
	cvt.rni.f32.f32 	%f55, %f51;
	sub.f32 	%f56, %f51, %f55;
	add.f32 	%f57, %f56, %f54;
	fma.rn.f32 	%f58, %f57, 0f391FCB8E, 0f3AAF85ED;
	fma.rn.f32 	%f59, %f58, %f57, 0f3C1D9856;
	fma.rn.f32 	%f60, %f59, %f57, 0f3D6357BB;
	fma.rn.f32 	%f61, %f60, %f57, 0f3E75FDEC;
	fma.rn.f32 	%f62, %f61, %f57, 0f3F317218;
	fma.rn.f32 	%f63, %f62, %f57, 0f3F800000;
	cvt.rzi.s32.f32 	%r11, %f55;
	setp.gt.f32 	%p4, %f55, 0f00000000;
	selp.b32 	%r12, 0, -2097152000, %p4;
	add.s32 	%r13, %r12, 2130706432;
	mov.b32 	%f64, %r13;
	mul.f32 	%f65, %f63, %f64;
	shl.b32 	%r14, %r11, 23;
	sub.s32 	%r15, %r14, %r12;
	mov.b32 	%f66, %r15;
	mul.f32 	%f67, %f65, %f66;
	abs.f32 	%f68, %f51;
	setp.gt.f32 	%p5, %f68, 0f43180000;
	setp.lt.f32 	%p6, %f51, 0f00000000;
	selp.f32 	%f69, 0f00000000, 0f7F800000, %p6;
	selp.f32 	%f5, %f69, %f67, %p5;
	setp.eq.f32 	%p7, %f1, 0f3F800000;
	or.pred  	%p8, %p7, %p2;
	@%p8 bra 	$L__BB0_9;
	setp.num.f32 	%p9, %f4, %f4;
	abs.f32 	%f70, %f2;
	setp.num.f32 	%p10, %f70, %f70;
	and.pred  	%p11, %p9, %p10;
	@%p11 bra 	$L__BB0_4;
	add.rn.f32 	%f78, %f1, %f2;
	bra.uni 	$L__BB0_9;
$L__BB0_4:
	setp.neu.f32 	%p12, %f1, 0f00000000;
	setp.neu.f32 	%p13, %f4, 0f7F800000;
	and.pred  	%p14, %p12, %p13;
	@%p14 bra 	$L__BB0_6;
	setp.neu.f32 	%p20, %f3, 0f3F800000;
	add.f32 	%f73, %f1, %f1;
	mov.b32 	%r16, %f73;
	setp.lt.s32 	%p21, %r1, -1;
	xor.b32  	%r17, %r16, 2139095040;
	selp.b32 	%r18, %r17, %r16, %p21;
	and.b32  	%r19, %r18, 2147483647;
	selp.b32 	%r20, %r19, %r18, %p20;
	mov.b32 	%f78, %r20;
	bra.uni 	$L__BB0_9;
$L__BB0_6:
	setp.eq.f32 	%p15, %f1, 0fBF800000;
	setp.eq.f32 	%p16, %f70, 0f7F800000;
	and.pred  	%p17, %p15, %p16;
	@%p17 bra 	$L__BB0_9;
	setp.geu.f32 	%p18, %f1, 0f00000000;
	mov.f32 	%f78, %f5;
	@%p18 bra 	$L__BB0_9;
	setp.neu.f32 	%p19, %f3, 0f3F800000;
	neg.f32 	%f72, %f5;
	selp.f32 	%f78, %f5, %f72, %p19;
$L__BB0_9:
	and.b32  	%r21, %r1, 1;
	setp.eq.b32 	%p22, %r21, 1;
	selp.b32 	%r22, -1, 1, %p22;
	cvt.rn.f32.s32 	%f74, %r22;
	mul.f32 	%f75, %f78, %f74;
	div.rn.f32 	%f76, %f75, %f2;
	cvta.to.global.u64 	%rd2, %rd1;
	mul.wide.s32 	%rd3, %r1, 4;
	add.s64 	%rd4, %rd2, %rd3;
	st.global.f32 	[%rd4], %f76;
$L__BB0_10:
	ret;

}


// ===== COMPILED SASS (sm_100) =====

	.target	sm_100

	.elftype	@"ET_EXEC"


//--------------------- .note.nv.tkinfo           --------------------------
	.section	.note.nv.tkinfo,"",@"SHT_NOTE"
	.sectionflags	@"SHF_NOTE_NV_TKINFO"
	.tkinfo
        /*0018*/ 	.word	0x00000002
        /*0030*/ 	.string	""
        /*0030*/ 	.string	"ptxas"
        /*0030*/ 	.string	"Cuda compilation tools, release 13.0, V13.0.88"
        /*0030*/ 	.string	"Build cuda_13.0.r13.0/compiler.36424714_0"
        /*0030*/ 	.string	"-arch sm_100 -m 64 "



//--------------------- .note.nv.cuinfo           --------------------------
	.section	.note.nv.cuinfo,"",@"SHT_NOTE"
	.sectionflags	@"SHF_NOTE_NV_CUINFO"
        /*0018*/ 	.short	0x0002
        /*001a*/ 	.short	0x0064
        /*001c*/ 	.short	0x0082
	.zero		2


//--------------------- .nv.info                  --------------------------
	.section	.nv.info,"",@"SHT_CUDA_INFO"
	.align	4


	//----- nvinfo : EIATTR_REGCOUNT
	.align		4
        /*0000*/ 	.byte	0x04, 0x2f
        /*0002*/ 	.short	(.L_1 - .L_0)
	.align		4
.L_0:
        /*0004*/ 	.word	index@(_Z11ln_functionfiPf)
        /*0008*/ 	.word	0x0000000f


	//----- nvinfo : EIATTR_FRAME_SIZE
	.align		4
.L_1:
        /*000c*/ 	.byte	0x04, 0x11
        /*000e*/ 	.short	(.L_3 - .L_2)
	.align		4
.L_2:
        /*0010*/ 	.word	index@($__internal_0_$__cuda_sm3x_div_rn_noftz_f32_slowpath)
        /*0014*/ 	.word	0x00000000


	//----- nvinfo : EIATTR_FRAME_SIZE
	.align		4
.L_3:
        /*0018*/ 	.byte	0x04, 0x11
        /*001a*/ 	.short	(.L_5 - .L_4)
	.align		4
.L_4:
        /*001c*/ 	.word	index@(_Z11ln_functionfiPf)
        /*0020*/ 	.word	0x00000000


	//----- nvinfo : EIATTR_MIN_STACK_SIZE
	.align		4
.L_5:
        /*0024*/ 	.byte	0x04, 0x12
        /*0026*/ 	.short	(.L_7 - .L_6)
	.align		4
.L_6:
        /*0028*/ 	.word	index@(_Z11ln_functionfiPf)
        /*002c*/ 	.word	0x00000000
.L_7:


//--------------------- .nv.compat                --------------------------
	.section	.nv.compat,"",@"SHT_CUDA_COMPAT_INFO"
	.align	4
        /*0000*/ 	.byte	0x02, 0x09, 0x00, 0x00, 0x02, 0x02, 0x01, 0x00, 0x02, 0x05, 0x05, 0x00, 0x03, 0x07, 0x01, 0x01
        /*0010*/ 	.byte	0x02, 0x03, 0x00, 0x00, 0x02, 0x06, 0x01, 0x00, 0x04, 0x0b, 0x08, 0x00, 0x01, 0x00, 0x00, 0x00
        /*0020*/ 	.byte	0x00, 0x00, 0x00, 0x00


//--------------------- .nv.info._Z11ln_functionfiPf --------------------------
	.section	.nv.info._Z11ln_functionfiPf,"",@"SHT_CUDA_INFO"
	.sectionflags	@""
	.align	4


	//----- nvinfo : EIATTR_CUDA_API_VERSION
	.align		4
        /*0000*/ 	.byte	0x04, 0x37
        /*0002*/ 	.short	(.L_9 - .L_8)
.L_8:
        /*0004*/ 	.word	0x00000082


	//----- nvinfo : EIATTR_KPARAM_INFO
	.align		4
.L_9:
        /*0008*/ 	.byte	0x04, 0x17
        /*000a*/ 	.short	(.L_11 - .L_10)
.L_10:
        /*000c*/ 	.word	0x00000000
        /*0010*/ 	.short	0x0002
        /*0012*/ 	.short	0x0008
        /*0014*/ 	.byte	0x00, 0xf5, 0x21, 0x00


	//----- nvinfo : EIATTR_KPARAM_INFO
	.align		4
.L_11:
        /*0018*/ 	.byte	0x04, 0x17
        /*001a*/ 	.short	(.L_13 - .L_12)
.L_12:
        /*001c*/ 	.word	0x00000000
        /*0020*/ 	.short	0x0001
        /*0022*/ 	.short	0x0004
        /*0024*/ 	.byte	0x00, 0xf0, 0x11, 0x00


	//----- nvinfo : EIATTR_KPARAM_INFO
	.align		4
.L_13:
        /*0028*/ 	.byte	0x04, 0x17
        /*002a*/ 	.short	(.L_15 - .L_14)
.L_14:
        /*002c*/ 	.word	0x00000000
        /*0030*/ 	.short	0x0000
        /*0032*/ 	.short	0x0000
        /*0034*/ 	.byte	0x00, 0xf0, 0x11, 0x00


	//----- nvinfo : EIATTR_SPARSE_MMA_MASK
	.align		4
.L_15:
        /*0038*/ 	.byte	0x03, 0x50
        /*003a*/ 	.short	0x0000


	//----- nvinfo : EIATTR_MAXREG_COUNT
	.align		4
        /*003c*/ 	.byte	0x03, 0x1b
        /*003e*/ 	.short	0x00ff


	//----- nvinfo : EIATTR_MERCURY_ISA_VERSION
	.align		4
        /*0040*/ 	.byte	0x03, 0x5f
        /*0042*/ 	.short	0x0101


	//----- nvinfo : EIATTR_VRC_CTA_INIT_COUNT
	.align		4
        /*0044*/ 	.byte	0x02, 0x4a
	.zero		1
	.zero		1


	//----- nvinfo : EIATTR_EXIT_INSTR_OFFSETS
	.align		4
        /*0048*/ 	.byte	0x04, 0x1c
        /*004a*/ 	.short	(.L_17 - .L_16)


	//   ....[0]....
.L_16:
        /*004c*/ 	.word	0x00000070


	//   ....[1]....
        /*0050*/ 	.word	0x000007b0


	//----- nvinfo : EIATTR_CRS_STACK_SIZE
	.align		4
.L_17:
        /*0054*/ 	.byte	0x04, 0x1e
        /*0056*/ 	.short	(.L_19 - .L_18)
.L_18:
        /*0058*/ 	.word	0x00000000


	//----- nvinfo : EIATTR_CBANK_PARAM_SIZE
	.align		4
.L_19:
        /*005c*/ 	.byte	0x03, 0x19
        /*005e*/ 	.short	0x0010


	//----- nvinfo : EIATTR_PARAM_CBANK
	.align		4
        /*0060*/ 	.byte	0x04, 0x0a
        /*0062*/ 	.short	(.L_21 - .L_20)
	.align		4
.L_20:
        /*0064*/ 	.word	index@(.nv.constant0._Z11ln_functionfiPf)
        /*0068*/ 	.short	0x0380
        /*006a*/ 	.short	0x0010


	//----- nvinfo : EIATTR_SW_WAR
	.align		4
.L_21:
        /*006c*/ 	.byte	0x04, 0x36
        /*006e*/ 	.short	(.L_23 - .L_22)
.L_22:
        /*0070*/ 	.word	0x00000008
.L_23:


//--------------------- .nv.callgraph             --------------------------
	.section	.nv.callgraph,"",@"SHT_CUDA_CALLGRAPH"
	.align	4
	.sectionentsize	8
	.align		4
        /*0000*/ 	.word	0x00000000
	.align		4
        /*0004*/ 	.word	0xffffffff
	.align		4
        /*0008*/ 	.word	0x00000000
	.align		4
        /*000c*/ 	.word	0xfffffffe
	.align		4
        /*0010*/ 	.word	0x00000000
	.align		4
        /*0014*/ 	.word	0xfffffffd
	.align		4
        /*0018*/ 	.word	0x00000000
	.align		4
        /*001c*/ 	.word	0xfffffffc


//--------------------- .text._Z11ln_functionfiPf --------------------------
	.section	.text._Z11ln_functionfiPf,"ax",@progbits
	.align	128
        .global         _Z11ln_functionfiPf
        .type           _Z11ln_functionfiPf,@function
        .size           _Z11ln_functionfiPf,(.L_x_17 - _Z11ln_functionfiPf)
        .other          _Z11ln_functionfiPf,@"STO_CUDA_ENTRY STV_DEFAULT"
_Z11ln_functionfiPf:
.text._Z11ln_functionfiPf:
[----:B------:R-:W-:Y:S01]  /*0000*/  LDC R1, c[0x0][0x37c] ;  /* 0x0000df00ff017b82 */ /* 0x000fe20000000800 */
[----:B------:R-:W0:Y:S07]  /*0010*/  S2R R3, SR_TID.X ;  /* 0x0000000000037919 */ /* 0x000e2e0000002100 */
[----:B------:R-:W0:Y:S01]  /*0020*/  S2UR UR4, SR_CTAID.X ;  /* 0x00000000000479c3 */ /* 0x000e220000002500 */
[----:B------:R-:W1:Y:S07]  /*0030*/  LDCU UR5, c[0x0][0x384] ;  /* 0x00007080ff0577ac */ /* 0x000e6e0008000800 */
[----:B------:R-:W0:Y:S02]  /*0040*/  LDC R2, c[0x0][0x360] ;  /* 0x0000d800ff027b82 */ /* 0x000e240000000800 */
[----:B0-----:R-:W-:-:S05]  /*0050*/  IMAD R2, R2, UR4, R3 ;  /* 0x0000000402027c24 */ /* 0x001fca000f8e0203 */
[----:B-1----:R-:W-:-:S13]  /*0060*/  ISETP.GE.AND P0, PT, R2, UR5, PT ;  /* 0x0000000502007c0c */ /* 0x002fda000bf06270 */
[----:B------:R-:W-:Y:S05]  /*0070*/  @P0 EXIT ;  /* 0x000000000000094d */ /* 0x000fea0003800000 */
[----:B------:R-:W0:Y:S01]  /*0080*/  LDC R11, c[0x0][0x380] ;  /* 0x0000e000ff0b7b82 */ /* 0x000e220000000800 */
[----:B------:R-:W-:Y:S01]  /*0090*/  HFMA2 R12, -RZ, RZ, 0.771484375, 0.21533203125 ;  /* 0x3a2c32e4ff0c7431 */ /* 0x000fe200000001ff */
[----:B------:R-:W-:Y:S01]  /*00a0*/  BSSY.RECONVERGENT B0, `(.L_x_0) ;  /* 0x0000059000007945 */ /* 0x000fe20003800200 */
[----:B0-----:R-:W-:-:S04]  /*00b0*/  FADD R0, R11, -1 ;  /* 0xbf8000000b007421 */ /* 0x001fc80000000000 */
[C---:B------:R-:W-:Y:S01]  /*00c0*/  FMUL R3, |R0|.reuse, 16777216 ;  /* 0x4b80000000037820 */ /* 0x040fe20000400200 */
[----:B------:R-:W-:-:S04]  /*00d0*/  FSETP.GEU.AND P0, PT, |R0|, 1.175494350822287508e-38, PT ;  /* 0x008000000000780b */ /* 0x000fc80003f0e200 */
[----:B------:R-:W-:-:S05]  /*00e0*/  FSEL R3, R3, |R0|, !P0 ;  /* 0x4000000003037208 */ /* 0x000fca0004000000 */
[----:B------:R-:W-:-:S05]  /*00f0*/  VIADD R4, R3, 0xc0cafb0d ;  /* 0xc0cafb0d03047836 */ /* 0x000fca0000000000 */
[----:B------:R-:W-:-:S05]  /*0100*/  LOP3.LUT R4, R4, 0xff800000, RZ, 0xc0, !PT ;  /* 0xff80000004047812 */ /* 0x000fca00078ec0ff */
[----:B------:R-:W-:Y:S01]  /*0110*/  IMAD.IADD R3, R3, 0x1, -R4 ;  /* 0x0000000103037824 */ /* 0x000fe200078e0a04 */
[----:B------:R-:W-:-:S03]  /*0120*/  I2FP.F32.S32 R4, R4 ;  /* 0x0000000400047245 */ /* 0x000fc60000201400 */
[C---:B------:R-:W-:Y:S01]  /*0130*/  FADD R6, R3.reuse, 1 ;  /* 0x3f80000003067421 */ /* 0x040fe20000000000 */
[----:B------:R-:W-:Y:S01]  /*0140*/  FADD R5, R3, -1 ;  /* 0xbf80000003057421 */ /* 0x000fe20000000000 */
[----:B------:R-:W-:-:S03]  /*0150*/  FSEL R3, RZ, -24, P0 ;  /* 0xc1c00000ff037808 */ /* 0x000fc60000000000 */
[----:B------:R-:W-:Y:S01]  /*0160*/  FADD R7, R5, R5 ;  /* 0x0000000505077221 */ /* 0x000fe20000000000 */
[----:B------:R-:W0:Y:S01]  /*0170*/  MUFU.RCP R6, R6 ;  /* 0x0000000600067308 */ /* 0x000e220000001000 */
[----:B------:R-:W-:Y:S02]  /*0180*/  FFMA R3, R4, 1.1920928955078125e-07, R3 ;  /* 0x3400000004037823 */ /* 0x000fe40000000003 */
[----:B0-----:R-:W-:-:S04]  /*0190*/  FMUL R8, R6, R7 ;  /* 0x0000000706087220 */ /* 0x001fc80000400000 */
[----:B------:R-:W-:Y:S01]  /*01a0*/  FADD R9, R5, -R8 ;  /* 0x8000000805097221 */ /* 0x000fe20000000000 */
[C---:B------:R-:W-:Y:S01]  /*01b0*/  FMUL R7, R8.reuse, R8 ;  /* 0x0000000808077220 */ /* 0x040fe20000400000 */
[C---:B------:R-:W-:Y:S02]  /*01c0*/  FFMA R4, R8.reuse, 1.4426950216293334961, R3 ;  /* 0x3fb8aa3b08047823 */ /* 0x040fe40000000003 */
[----:B------:R-:W-:Y:S01]  /*01d0*/  FADD R10, R9, R9 ;  /* 0x00000009090a7221 */ /* 0x000fe20000000000 */
[----:B------:R-:W-:Y:S01]  /*01e0*/  FFMA R12, R7, R12, 0.0032181653659790754318 ;  /* 0x3b52e7db070c7423 */ /* 0x000fe2000000000c */
[----:B------:R-:W-:Y:S02]  /*01f0*/  FADD R3, R3, -R4 ;  /* 0x8000000403037221 */ /* 0x000fe40000000000 */
[----:B------:R-:W-:Y:S01]  /*0200*/  FFMA R5, R5, -R8, R10 ;  /* 0x8000000805057223 */ /* 0x000fe2000000000a */
[----:B------:R-:W-:Y:S01]  /*0210*/  FFMA R12, R7, R12, 0.018033718690276145935 ;  /* 0x3c93bb73070c7423 */ /* 0x000fe2000000000c */
[----:B------:R-:W-:-:S02]  /*0220*/  FFMA R10, R8, 1.4426950216293334961, R3 ;  /* 0x3fb8aa3b080a7823 */ /* 0x000fc40000000003 */
[----:B------:R-:W-:Y:S01]  /*0230*/  FMUL R5, R6, R5 ;  /* 0x0000000506057220 */ /* 0x000fe20000400000 */
[----:B------:R-:W-:-:S03]  /*0240*/  FFMA R12, R7, R12, 0.12022458761930465698 ;  /* 0x3df6384f070c7423 */ /* 0x000fc6000000000c */
[----:B------:R-:W-:Y:S01]  /*0250*/  FFMA R3, R5, 1.4426950216293334961, R10 ;  /* 0x3fb8aa3b05037823 */ /* 0x000fe2000000000a */
[----:B------:R-:W-:Y:S01]  /*0260*/  FMUL R7, R7, R12 ;  /* 0x0000000c07077220 */ /* 0x000fe20000400000 */
[----:B------:R-:W-:Y:S02]  /*0270*/  VIADD R10, R2, 0x1 ;  /* 0x00000001020a7836 */ /* 0x000fe40000000000 */
[----:B------:R-:W-:Y:S01]  /*0280*/  FFMA R6, R8, 1.9251366722983220825e-08, R3 ;  /* 0x32a55e3408067823 */ /* 0x000fe20000000003 */
[----:B------:R-:W-:-:S04]  /*0290*/  FMUL R3, R7, 3 ;  /* 0x4040000007037820 */ /* 0x000fc80000400000 */
[----:B------:R-:W-:-:S04]  /*02a0*/  FFMA R3, R5, R3, R6 ;  /* 0x0000000305037223 */ /* 0x000fc80000000006 */
[----:B------:R-:W-:Y:S01]  /*02b0*/  FFMA R7, R8, R7, R3 ;  /* 0x0000000708077223 */ /* 0x000fe20000000003 */
[----:B------:R-:W-:-:S03]  /*02c0*/  I2FP.F32.S32 R3, R10 ;  /* 0x0000000a00037245 */ /* 0x000fc60000201400 */
[----:B------:R-:W-:-:S04]  /*02d0*/  FADD R5, R4, R7 ;  /* 0x0000000704057221 */ /* 0x000fc80000000000 */
[----:B------:R-:W-:Y:S01]  /*02e0*/  FMUL R6, R3, R5 ;  /* 0x0000000503067220 */ /* 0x000fe20000400000 */
[----:B------:R-:W-:-:S03]  /*02f0*/  FADD R4, -R4, R5 ;  /* 0x0000000504047221 */ /* 0x000fc60000000100 */
[----:B------:R-:W0:Y:S01]  /*0300*/  FRND R9, R6 ;  /* 0x0000000600097307 */ /* 0x000e220000201000 */
[----:B------:R-:W-:Y:S01]  /*0310*/  FADD R4, R7, -R4 ;  /* 0x8000000407047221 */ /* 0x000fe20000000000 */
[C---:B------:R-:W-:Y:S01]  /*0320*/  FFMA R5, R3.reuse, R5, -R6 ;  /* 0x0000000503057223 */ /* 0x040fe20000000806 */
[----:B------:R-:W-:Y:S01]  /*0330*/  IMAD.MOV.U32 R7, RZ, RZ, 0x391fcb8e ;  /* 0x391fcb8eff077424 */ /* 0x000fe200078e00ff */
[C---:B------:R-:W-:Y:S02]  /*0340*/  FSETP.GT.AND P1, PT, |R6|.reuse, 152, PT ;  /* 0x431800000600780b */ /* 0x040fe40003f24200 */
[----:B------:R-:W-:Y:S01]  /*0350*/  FFMA R4, R3, R4, R5 ;  /* 0x0000000403047223 */ /* 0x000fe20000000005 */
[C---:B------:R-:W-:Y:S01]  /*0360*/  FSETP.GEU.AND P2, PT, R6.reuse, RZ, PT ;  /* 0x000000ff0600720b */ /* 0x040fe20003f4e000 */
[----:B------:R-:W1:Y:S01]  /*0370*/  F2I.NTZ R8, R6 ;  /* 0x0000000600087305 */ /* 0x000e620000203100 */
[----:B0-----:R-:W-:Y:S01]  /*0380*/  FADD R5, R6, -R9 ;  /* 0x8000000906057221 */ /* 0x001fe20000000000 */
[----:B------:R-:W-:-:S03]  /*0390*/  FSETP.GT.AND P0, PT, R9, RZ, PT ;  /* 0x000000ff0900720b */ /* 0x000fc60003f04000 */
[----:B------:R-:W-:Y:S01]  /*03a0*/  FADD R4, R4, R5 ;  /* 0x0000000504047221 */ /* 0x000fe20000000000 */
[----:B------:R-:W-:Y:S02]  /*03b0*/  SEL R9, RZ, 0x83000000, P0 ;  /* 0x83000000ff097807 */ /* 0x000fe40000000000 */
[----:B------:R-:W-:Y:S01]  /*03c0*/  ISETP.NE.AND P0, PT, R10, RZ, PT ;  /* 0x000000ff0a00720c */ /* 0x000fe20003f05270 */
[----:B------:R-:W-:-:S03]  /*03d0*/  FFMA R5, R4, R7, 0.0013391353422775864601 ;  /* 0x3aaf85ed04057423 */ /* 0x000fc60000000007 */
[----:B------:R-:W-:Y:S01]  /*03e0*/  FSETP.EQ.OR P0, PT, R0, 1, !P0 ;  /* 0x3f8000000000780b */ /* 0x000fe20004702400 */
[----:B------:R-:W-:-:S04]  /*03f0*/  FFMA R5, R4, R5, 0.0096188392490148544312 ;  /* 0x3c1d985604057423 */ /* 0x000fc80000000005 */
[----:B------:R-:W-:-:S04]  /*0400*/  FFMA R5, R4, R5, 0.055503588169813156128 ;  /* 0x3d6357bb04057423 */ /* 0x000fc80000000005 */
[----:B------:R-:W-:Y:S01]  /*0410*/  FFMA R7, R4, R5, 0.24022644758224487305 ;  /* 0x3e75fdec04077423 */ /* 0x000fe20000000005 */
[----:B------:R-:W-:-:S03]  /*0420*/  FMUL R5, R3, 0.5 ;  /* 0x3f00000003057820 */ /* 0x000fc60000400000 */
[----:B------:R-:W-:-:S03]  /*0430*/  FFMA R7, R4, R7, 0.69314718246459960938 ;  /* 0x3f31721804077423 */ /* 0x000fc60000000007 */
[----:B------:R-:W0:Y:S01]  /*0440*/  FRND.TRUNC R5, R5 ;  /* 0x0000000500057307 */ /* 0x000e22000020d000 */
[----:B------:R-:W-:Y:S01]  /*0450*/  FFMA R7, R4, R7, 1 ;  /* 0x3f80000004077423 */ /* 0x000fe20000000007 */
[----:B------:R-:W-:Y:S01]  /*0460*/  IADD3 R4, PT, PT, R9, 0x7f000000, RZ ;  /* 0x7f00000009047810 */ /* 0x000fe20007ffe0ff */
[----:B-1----:R-:W-:-:S04]  /*0470*/  IMAD R9, R8, 0x800000, -R9 ;  /* 0x0080000008097824 */ /* 0x002fc800078e0a09 */
[----:B------:R-:W-:-:S04]  /*0480*/  FMUL R4, R7, R4 ;  /* 0x0000000407047220 */ /* 0x000fc80000400000 */
[----:B------:R-:W-:Y:S01]  /*0490*/  FMUL R9, R4, R9 ;  /* 0x0000000904097220 */ /* 0x000fe20000400000 */
[----:B------:R-:W-:Y:S01]  /*04a0*/  IMAD.MOV.U32 R4, RZ, RZ, 0x3f800000 ;  /* 0x3f800000ff047424 */ /* 0x000fe200078e00ff */
[----:B------:R-:W-:Y:S01]  /*04b0*/  @P1 FSEL R9, RZ, +INF , !P2 ;  /* 0x7f800000ff091808 */ /* 0x000fe20005000000 */
[----:B0-----:R-:W-:Y:S01]  /*04c0*/  FADD R6, R5, R5 ;  /* 0x0000000505067221 */ /* 0x001fe20000000000 */
[----:B------:R-:W-:Y:S06]  /*04d0*/  @P0 BRA `(.L_x_1) ;  /* 0x0000000000540947 */ /* 0x000fec0003800000 */
[----:B------:R-:W-:-:S04]  /*04e0*/  FSETP.NAN.AND P0, PT, |R3|, |R3|, PT ;  /* 0x400000030300720b */ /* 0x000fc80003f08200 */
[----:B------:R-:W-:-:S13]  /*04f0*/  FSETP.NUM.AND P0, PT, |R0|, |R0|, !P0 ;  /* 0x400000000000720b */ /* 0x000fda0004707200 */
[----:B------:R-:W-:Y:S01]  /*0500*/  @!P0 FADD R4, R0, R3 ;  /* 0x0000000300048221 */ /* 0x000fe20000000000 */
[----:B------:R-:W-:Y:S06]  /*0510*/  @!P0 BRA `(.L_x_1) ;  /* 0x0000000000448947 */ /* 0x000fec0003800000 */
[C---:B------:R-:W-:Y:S01]  /*0520*/  FSETP.NEU.AND P0, PT, |R0|.reuse, +INF , PT ;  /* 0x7f8000000000780b */ /* 0x040fe20003f0d200 */
[----:B------:R-:W-:Y:S01]  /*0530*/  FADD R6, R3, -R6 ;  /* 0x8000000603067221 */ /* 0x000fe20000000000 */
[----:B------:R-:W-:-:S13]  /*0540*/  FSETP.NEU.AND P1, PT, R0, RZ, PT ;  /* 0x000000ff0000720b */ /* 0x000fda0003f2d000 */
[----:B------:R-:W-:Y:S05]  /*0550*/  @P0 BRA P1, `(.L_x_2) ;  /* 0x0000000000180947 */ /* 0x000fea0000800000 */
[----:B------:R-:W-:Y:S01]  /*0560*/  ISETP.GE.AND P1, PT, R2, -0x1, PT ;  /* 0xffffffff0200780c */ /* 0x000fe20003f26270 */
[----:B------:R-:W-:Y:S01]  /*0570*/  FADD R4, R0, R0 ;  /* 0x0000000000047221 */ /* 0x000fe20000000000 */
[----:B------:R-:W-:-:S11]  /*0580*/  FSETP.NEU.AND P0, PT, |R6|, 1, PT ;  /* 0x3f8000000600780b */ /* 0x000fd60003f0d200 */
[----:B------:R-:W-:-:S04]  /*0590*/  @!P1 LOP3.LUT R4, R4, 0x7f800000, RZ, 0x3c, !PT ;  /* 0x7f80000004049812 */ /* 0x000fc800078e3cff */
[----:B------:R-:W-:Y:S01]  /*05a0*/  @P0 LOP3.LUT R4, R4, 0x7fffffff, RZ, 0xc0, !PT ;  /* 0x7fffffff04040812 */ /* 0x000fe200078ec0ff */
[----:B------:R-:W-:Y:S06]  /*05b0*/  BRA `(.L_x_1) ;  /* 0x00000000001c7947 */ /* 0x000fec0003800000 */
.L_x_2:
[----:B------:R-:W-:Y:S02]  /*05c0*/  FSETP.EQ.AND P1, PT, R0, -1, PT ;  /* 0xbf8000000000780b */ /* 0x000fe40003f22000 */
[----:B------:R-:W-:-:S13]  /*05d0*/  FSETP.NEU.AND P0, PT, |R3|, +INF , PT ;  /* 0x7f8000000300780b */ /* 0x000fda0003f0d200 */
[----:B------:R-:W-:Y:S05]  /*05e0*/  @!P0 BRA P1, `(.L_x_1) ;  /* 0x0000000000108947 */ /* 0x000fea0000800000 */
[----:B------:R-:W-:Y:S02]  /*05f0*/  FSETP.GEU.AND P0, PT, R11, 1, PT ;  /* 0x3f8000000b00780b */ /* 0x000fe40003f0e000 */
[----:B------:R-:W-:-:S11]  /*0600*/  MOV R4, R9 ;  /* 0x0000000900047202 */ /* 0x000fd60000000f00 */
[----:B------:R-:W-:-:S04]  /*0610*/  @!P0 FSETP.NEU.AND P1, PT, |R6|, 1, PT ;  /* 0x3f8000000600880b */ /* 0x000fc80003f2d200 */
[----:B------:R-:W-:-:S09]  /*0620*/  @!P0 FSEL R4, R9, -R9, P1 ;  /* 0x8000000909048208 */ /* 0x000fd20000800000 */
.L_x_1:
[----:B------:R-:W-:Y:S05]  /*0630*/  BSYNC.RECONVERGENT B0 ;  /* 0x0000000000007941 */ /* 0x000fea0003800200 */
.L_x_0:
[----:B------:R-:W-:Y:S01]  /*0640*/  LOP3.LUT R0, R2, 0x1, RZ, 0xc0, !PT ;  /* 0x0000000102007812 */ /* 0x000fe200078ec0ff */
[----:B------:R-:W-:Y:S01]  /*0650*/  IMAD.MOV.U32 R5, RZ, RZ, -0x1 ;  /* 0xffffffffff057424 */ /* 0x000fe200078e00ff */
[----:B------:R-:W0:Y:S01]  /*0660*/  MUFU.RCP R6, R3 ;  /* 0x0000000300067308 */ /* 0x000e220000001000 */
[----:B------:R-:W1:Y:S01]  /*0670*/  LDCU.64 UR4, c[0x0][0x358] ;  /* 0x00006b00ff0477ac */ /* 0x000e620008000a00 */
[----:B------:R-:W-:Y:S01]  /*0680*/  ISETP.NE.U32.AND P0, PT, R0, 0x1, PT ;  /* 0x000000010000780c */ /* 0x000fe20003f05070 */
[----:B------:R-:W-:Y:S03]  /*0690*/  BSSY.RECONVERGENT B0, `(.L_x_3) ;  /* 0x000000e000007945 */ /* 0x000fe60003800200 */
[----:B------:R-:W-:-:S04]  /*06a0*/  SEL R0, R5, 0x1, !P0 ;  /* 0x0000000105007807 */ /* 0x000fc80004000000 */
[----:B------:R-:W-:-:S05]  /*06b0*/  I2FP.F32.S32 R5, R0 ;  /* 0x0000000000057245 */ /* 0x000fca0000201400 */
[----:B------:R-:W-:Y:S01]  /*06c0*/  FMUL R0, R5, R4 ;  /* 0x0000000405007220 */ /* 0x000fe20000400000 */
[----:B0-----:R-:W-:-:S03]  /*06d0*/  FFMA R7, -R3, R6, 1 ;  /* 0x3f80000003077423 */ /* 0x001fc60000000106 */
[----:B------:R-:W0:Y:S01]  /*06e0*/  FCHK P0, R0, R3 ;  /* 0x0000000300007302 */ /* 0x000e220000000000 */
[----:B------:R-:W-:-:S04]  /*06f0*/  FFMA R7, R6, R7, R6 ;  /* 0x0000000706077223 */ /* 0x000fc80000000006 */
[----:B------:R-:W-:-:S04]  /*0700*/  FFMA R4, R0, R7, RZ ;  /* 0x0000000700047223 */ /* 0x000fc800000000ff */
[----:B------:R-:W-:-:S04]  /*0710*/  FFMA R5, -R3, R4, R0 ;  /* 0x0000000403057223 */ /* 0x000fc80000000100 */
[----:B------:R-:W-:Y:S01]  /*0720*/  FFMA R7, R7, R5, R4 ;  /* 0x0000000507077223 */ /* 0x000fe20000000004 */
[----:B01----:R-:W-:Y:S06]  /*0730*/  @!P0 BRA `(.L_x_4) ;  /* 0x00000000000c8947 */ /* 0x003fec0003800000 */
[----:B------:R-:W-:-:S07]  /*0740*/  MOV R4, 0x760 ;  /* 0x0000076000047802 */ /* 0x000fce0000000f00 */
[----:B------:R-:W-:Y:S05]  /*0750*/  CALL.REL.NOINC `($__internal_0_$__cuda_sm3x_div_rn_noftz_f32_slowpath) ;  /* 0x0000000000187944 */ /* 0x000fea0003c00000 */
[----:B------:R-:W-:-:S07]  /*0760*/  IMAD.MOV.U32 R7, RZ, RZ, R0 ;  /* 0x000000ffff077224 */ /* 0x000fce00078e0000 */
.L_x_4:
[----:B------:R-:W-:Y:S05]  /*0770*/  BSYNC.RECONVERGENT B0 ;  /* 0x0000000000007941 */ /* 0x000fea0003800200 */
.L_x_3:
[----:B------:R-:W0:Y:S02]  /*0780*/  LDC.64 R4, c[0x0][0x388] ;  /* 0x0000e200ff047b82 */ /* 0x000e240000000a00 */
[----:B0-----:R-:W-:-:S05]  /*0790*/  IMAD.WIDE R2, R2, 0x4, R4 ;  /* 0x0000000402027825 */ /* 0x001fca00078e0204 */
[----:B------:R-:W-:Y:S01]  /*07a0*/  STG.E desc[UR4][R2.64], R7 ;  /* 0x0000000702007986 */ /* 0x000fe2000c101904 */
[----:B------:R-:W-:Y:S05]  /*07b0*/  EXIT ;  /* 0x000000000000794d */ /* 0x000fea0003800000 */
        .weak           $__internal_0_$__cuda_sm3x_div_rn_noftz_f32_slowpath
        .type           $__internal_0_$__cuda_sm3x_div_rn_noftz_f32_slowpath,@function
        .size           $__internal_0_$__cuda_sm3x_div_rn_noftz_f32_slowpath,(.L_x_17 - $__internal_0_$__cuda_sm3x_div_rn_noftz_f32_slowpath)
$__internal_0_$__cuda_sm3x_div_rn_noftz_f32_slowpath:
[----:B------:R-:W-:Y:S01]  /*07c0*/  SHF.R.U32.HI R6, RZ, 0x17, R3 ;  /* 0x00000017ff067819 */ /* 0x000fe20000011603 */
[----:B------:R-:W-:Y:S01]  /*07d0*/  BSSY.RECONVERGENT B1, `(.L_x_5) ;  /* 0x0000064000017945 */ /* 0x000fe20003800200 */
[--C-:B------:R-:W-:Y:S02]  /*07e0*/  SHF.R.U32.HI R5, RZ, 0x17, R0.reuse ;  /* 0x00000017ff057819 */ /* 0x100fe40000011600 */
[----:B------:R-:W-:Y:S02]  /*07f0*/  LOP3.LUT R6, R6, 0xff, RZ, 0xc0, !PT ;  /* 0x000000ff06067812 */ /* 0x000fe400078ec0ff */
[----:B------:R-:W-:Y:S01]  /*0800*/  LOP3.LUT R10, R5, 0xff, RZ, 0xc0, !PT ;  /* 0x000000ff050a7812 */ /* 0x000fe200078ec0ff */
[----:B------:R-:W-:Y:S01]  /*0810*/  IMAD.MOV.U32 R5, RZ, RZ, R0 ;  /* 0x000000ffff057224 */ /* 0x000fe200078e0000 */
[----:B------:R-:W-:Y:S02]  /*0820*/  IADD3 R9, PT, PT, R6, -0x1, RZ ;  /* 0xffffffff06097810 */ /* 0x000fe40007ffe0ff */
[----:B------:R-:W-:Y:S01]  /*0830*/  MOV R8, R3 ;  /* 0x0000000300087202 */ /* 0x000fe20000000f00 */
[----:B------:R-:W-:Y:S01]  /*0840*/  VIADD R11, R10, 0xffffffff ;  /* 0xffffffff0a0b7836 */ /* 0x000fe20000000000 */
[----:B------:R-:W-:-:S04]  /*0850*/  ISETP.GT.U32.AND P0, PT, R9, 0xfd, PT ;  /* 0x000000fd0900780c */ /* 0x000fc80003f04070 */
[----:B------:R-:W-:-:S13]  /*0860*/  ISETP.GT.U32.OR P0, PT, R11, 0xfd, P0 ;  /* 0x000000fd0b00780c */ /* 0x000fda0000704470 */
[----:B------:R-:W-:Y:S01]  /*0870*/  @!P0 IMAD.MOV.U32 R7, RZ, RZ, RZ ;  /* 0x000000ffff078224 */ /* 0x000fe200078e00ff */
[----:B------:R-:W-:Y:S06]  /*0880*/  @!P0 BRA `(.L_x_6) ;  /* 0x00000000005c8947 */ /* 0x000fec0003800000 */
[----:B------:R-:W-:Y:S02]  /*0890*/  FSETP.GTU.FTZ.AND P0, PT, |R0|, +INF , PT ;  /* 0x7f8000000000780b */ /* 0x000fe40003f1c200 */
[----:B------:R-:W-:-:S04]  /*08a0*/  FSETP.GTU.FTZ.AND P1, PT, |R3|, +INF , PT ;  /* 0x7f8000000300780b */ /* 0x000fc80003f3c200 */
[----:B------:R-:W-:-:S13]  /*08b0*/  PLOP3.LUT P0, PT, P0, P1, PT, 0xf8, 0x8f ;  /* 0x00000000008f781c */ /* 0x000fda0000703f70 */
[----:B------:R-:W-:Y:S05]  /*08c0*/  @P0 BRA `(.L_x_7) ;  /* 0x00000004004c0947 */ /* 0x000fea0003800000 */
[----:B------:R-:W-:-:S13]  /*08d0*/  LOP3.LUT P0, RZ, R8, 0x7fffffff, R5, 0xc8, !PT ;  /* 0x7fffffff08ff7812 */ /* 0x000fda000780c805 */
[----:B------:R-:W-:Y:S05]  /*08e0*/  @!P0 BRA `(.L_x_8) ;  /* 0x00000004003c8947 */ /* 0x000fea0003800000 */
[C---:B------:R-:W-:Y:S02]  /*08f0*/  FSETP.NEU.FTZ.AND P2, PT, |R0|.reuse, +INF , PT ;  /* 0x7f8000000000780b */ /* 0x040fe40003f5d200 */
[----:B------:R-:W-:Y:S02]  /*0900*/  FSETP.NEU.FTZ.AND P1, PT, |R3|, +INF , PT ;  /* 0x7f8000000300780b */ /* 0x000fe40003f3d200 */
[----:B------:R-:W-:-:S11]  /*0910*/  FSETP.NEU.FTZ.AND P0, PT, |R0|, +INF , PT ;  /* 0x7f8000000000780b */ /* 0x000fd60003f1d200 */
[----:B------:R-:W-:Y:S05]  /*0920*/  @!P1 BRA !P2, `(.L_x_8) ;  /* 0x00000004002c9947 */ /* 0x000fea0005000000 */
[----:B------:R-:W-:-:S04]  /*0930*/  LOP3.LUT P2, RZ, R5, 0x7fffffff, RZ, 0xc0, !PT ;  /* 0x7fffffff05ff7812 */ /* 0x000fc8000784c0ff */
[----:B------:R-:W-:-:S13]  /*0940*/  PLOP3.LUT P1, PT, P1, P2, PT, 0x2f, 0xf2 ;  /* 0x0000000000f2781c */ /* 0x000fda0000f24577 */
[----:B------:R-:W-:Y:S05]  /*0950*/  @P1 BRA `(.L_x_9) ;  /* 0x0000000400181947 */ /* 0x000fea0003800000 */
[----:B------:R-:W-:-:S04]  /*0960*/  LOP3.LUT P1, RZ, R8, 0x7fffffff, RZ, 0xc0, !PT ;  /* 0x7fffffff08ff7812 */ /* 0x000fc8000782c0ff */
[----:B------:R-:W-:-:S13]  /*0970*/  PLOP3.LUT P0, PT, P0, P1, PT, 0x2f, 0xf2 ;  /* 0x0000000000f2781c */ /* 0x000fda0000702577 */
[----:B------:R-:W-:Y:S05]  /*0980*/  @P0 BRA `(.L_x_10) ;  /* 0x0000000400000947 */ /* 0x000fea0003800000 */
[----:B------:R-:W-:Y:S02]  /*0990*/  ISETP.GE.AND P0, PT, R11, RZ, PT ;  /* 0x000000ff0b00720c */ /* 0x000fe40003f06270 */
[----:B------:R-:W-:-:S11]  /*09a0*/  ISETP.GE.AND P1, PT, R9, RZ, PT ;  /* 0x000000ff0900720c */ /* 0x000fd60003f26270 */
[----:B------:R-:W-:Y:S01]  /*09b0*/  @P0 IMAD.MOV.U32 R7, RZ, RZ, RZ ;  /* 0x000000ffff070224 */ /* 0x000fe200078e00ff */
[----:B------:R-:W-:Y:S01]  /*09c0*/  @!P0 MOV R7, 0xffffffc0 ;  /* 0xffffffc000078802 */ /* 0x000fe20000000f00 */
[----:B------:R-:W-:Y:S01]  /*09d0*/  @!P0 FFMA R5, R0, 1.84467440737095516160e+19, RZ ;  /* 0x5f80000000058823 */ /* 0x000fe200000000ff */
[----:B------:R-:W-:-:S03]  /*09e0*/  @!P1 FFMA R8, R3, 1.84467440737095516160e+19, RZ ;  /* 0x5f80000003089823 */ /* 0x000fc600000000ff */
[----:B------:R-:W-:-:S07]  /*09f0*/  @!P1 VIADD R7, R7, 0x40 ;  /* 0x0000004007079836 */ /* 0x000fce0000000000 */
.L_x_6:
[----:B------:R-:W-:Y:S01]  /*0a00*/  LEA R3, R6, 0xc0800000, 0x17 ;  /* 0xc080000006037811 */ /* 0x000fe200078eb8ff */
[----:B------:R-:W-:Y:S04]  /*0a10*/  BSSY.RECONVERGENT B2, `(.L_x_11) ;  /* 0x0000036000027945 */ /* 0x000fe80003800200 */
[----:B------:R-:W-:Y:S01]  /*0a20*/  IMAD.IADD R8, R8, 0x1, -R3 ;  /* 0x0000000108087824 */ /* 0x000fe200078e0a03 */
[----:B------:R-:W-:-:S03]  /*0a30*/  IADD3 R3, PT, PT, R10, -0x7f, RZ ;  /* 0xffffff810a037810 */ /* 0x000fc60007ffe0ff */
[----:B------:R-:W0:Y:S01]  /*0a40*/  MUFU.RCP R9, R8 ;  /* 0x0000000800097308 */ /* 0x000e220000001000 */
[----:B------:R-:W-:Y:S01]  /*0a50*/  FADD.FTZ R11, -R8, -RZ ;  /* 0x800000ff080b7221 */ /* 0x000fe20000010100 */
[C---:B------:R-:W-:Y:S01]  /*0a60*/  IMAD R0, R3.reuse, -0x800000, R5 ;  /* 0xff80000003007824 */ /* 0x040fe200078e0205 */
[----:B------:R-:W-:-:S05]  /*0a70*/  IADD3 R6, PT, PT, R3, 0x7f, -R6 ;  /* 0x0000007f03067810 */ /* 0x000fca0007ffe806 */
[----:B------:R-:W-:Y:S02]  /*0a80*/  IMAD.IADD R6, R6, 0x1, R7 ;  /* 0x0000000106067824 */ /* 0x000fe400078e0207 */
[----:B0-----:R-:W-:-:S04]  /*0a90*/  FFMA R10, R9, R11, 1 ;  /* 0x3f800000090a7423 */ /* 0x001fc8000000000b */
[----:B------:R-:W-:-:S04]  /*0aa0*/  FFMA R12, R9, R10, R9 ;  /* 0x0000000a090c7223 */ /* 0x000fc80000000009 */
[----:B------:R-:W-:-:S04]  /*0ab0*/  FFMA R5, R0, R12, RZ ;  /* 0x0000000c00057223 */ /* 0x000fc800000000ff */
[----:B------:R-:W-:-:S04]  /*0ac0*/  FFMA R10, R11, R5, R0 ;  /* 0x000000050b0a7223 */ /* 0x000fc80000000000 */
[----:B------:R-:W-:-:S04]  /*0ad0*/  FFMA R9, R12, R10, R5 ;  /* 0x0000000a0c097223 */ /* 0x000fc80000000005 */
[----:B------:R-:W-:-:S04]  /*0ae0*/  FFMA R10, R11, R9, R0 ;  /* 0x000000090b0a7223 */ /* 0x000fc80000000000 */
[----:B------:R-:W-:-:S05]  /*0af0*/  FFMA R0, R12, R10, R9 ;  /* 0x0000000a0c007223 */ /* 0x000fca0000000009 */
[----:B------:R-:W-:-:S04]  /*0b00*/  SHF.R.U32.HI R3, RZ, 0x17, R0 ;  /* 0x00000017ff037819 */ /* 0x000fc80000011600 */
[----:B------:R-:W-:-:S05]  /*0b10*/  LOP3.LUT R3, R3, 0xff, RZ, 0xc0, !PT ;  /* 0x000000ff03037812 */ /* 0x000fca00078ec0ff */
[----:B------:R-:W-:-:S05]  /*0b20*/  IMAD.IADD R7, R3, 0x1, R6 ;  /* 0x0000000103077824 */ /* 0x000fca00078e0206 */
[----:B------:R-:W-:-:S04]  /*0b30*/  IADD3 R3, PT, PT, R7, -0x1, RZ ;  /* 0xffffffff07037810 */ /* 0x000fc80007ffe0ff */
[----:B------:R-:W-:-:S13]  /*0b40*/  ISETP.GE.U32.AND P0, PT, R3, 0xfe, PT ;  /* 0x000000fe0300780c */ /* 0x000fda0003f06070 */
[----:B------:R-:W-:Y:S05]  /*0b50*/  @!P0 BRA `(.L_x_12) ;  /* 0x0000000000808947 */ /* 0x000fea0003800000 */
[----:B------:R-:W-:-:S13]  /*0b60*/  ISETP.GT.AND P0, PT, R7, 0xfe, PT ;  /* 0x000000fe0700780c */ /* 0x000fda0003f04270 */
[----:B------:R-:W-:Y:S05]  /*0b70*/  @P0 BRA `(.L_x_13) ;  /* 0x00000000006c0947 */ /* 0x000fea0003800000 */
[----:B------:R-:W-:-:S13]  /*0b80*/  ISETP.GE.AND P0, PT, R7, 0x1, PT ;  /* 0x000000010700780c */ /* 0x000fda0003f06270 */
[----:B------:R-:W-:Y:S05]  /*0b90*/  @P0 BRA `(.L_x_14) ;  /* 0x0000000000740947 */ /* 0x000fea0003800000 */
[----:B------:R-:W-:Y:S02]  /*0ba0*/  ISETP.GE.AND P0, PT, R7, -0x18, PT ;  /* 0xffffffe80700780c */ /* 0x000fe40003f06270 */
[----:B------:R-:W-:-:S11]  /*0bb0*/  LOP3.LUT R0, R0, 0x80000000, RZ, 0xc0, !PT ;  /* 0x8000000000007812 */ /* 0x000fd600078ec0ff */
[----:B------:R-:W-:Y:S05]  /*0bc0*/  @!P0 BRA `(.L_x_14) ;  /* 0x0000000000688947 */ /* 0x000fea0003800000 */
[CCC-:B------:R-:W-:Y:S01]  /*0bd0*/  FFMA.RZ R3, R12.reuse, R10.reuse, R9.reuse ;  /* 0x0000000a0c037223 */ /* 0x1c0fe2000000c009 */
[C---:B------:R-:W-:Y:S02]  /*0be0*/  VIADD R8, R7.reuse, 0x20 ;  /* 0x0000002007087836 */ /* 0x040fe40000000000 */
[CCC-:B------:R-:W-:Y:S01]  /*0bf0*/  FFMA.RM R6, R12.reuse, R10.reuse, R9.reuse ;  /* 0x0000000a0c067223 */ /* 0x1c0fe20000004009 */
[----:B------:R-:W-:Y:S02]  /*0c00*/  ISETP.NE.AND P2, PT, R7, RZ, PT ;  /* 0x000000ff0700720c */ /* 0x000fe40003f45270 */
[----:B------:R-:W-:Y:S01]  /*0c10*/  LOP3.LUT R5, R3, 0x7fffff, RZ, 0xc0, !PT ;  /* 0x007fffff03057812 */ /* 0x000fe200078ec0ff */
[----:B------:R-:W-:Y:S01]  /*0c20*/  FFMA.RP R3, R12, R10, R9 ;  /* 0x0000000a0c037223 */ /* 0x000fe20000008009 */
[----:B------:R-:W-:Y:S01]  /*0c30*/  ISETP.NE.AND P1, PT, R7, RZ, PT ;  /* 0x000000ff0700720c */ /* 0x000fe20003f25270 */
[----:B------:R-:W-:Y:S01]  /*0c40*/  IMAD.MOV R7, RZ, RZ, -R7 ;  /* 0x000000ffff077224 */ /* 0x000fe200078e0a07 */
[----:B------:R-:W-:-:S02]  /*0c50*/  LOP3.LUT R5, R5, 0x800000, RZ, 0xfc, !PT ;  /* 0x0080000005057812 */ /* 0x000fc400078efcff */
[----:B------:R-:W-:Y:S02]  /*0c60*/  FSETP.NEU.FTZ.AND P0, PT, R3, R6, PT ;  /* 0x000000060300720b */ /* 0x000fe40003f1d000 */
[----:B------:R-:W-:Y:S02]  /*0c70*/  SHF.L.U32 R8, R5, R8, RZ ;  /* 0x0000000805087219 */ /* 0x000fe400000006ff */
[----:B------:R-:W-:Y:S02]  /*0c80*/  SEL R6, R7, RZ, P2 ;  /* 0x000000ff07067207 */ /* 0x000fe40001000000 */
[----:B------:R-:W-:Y:S02]  /*0c90*/  ISETP.NE.AND P1, PT, R8, RZ, P1 ;  /* 0x000000ff0800720c */ /* 0x000fe40000f25270 */
[----:B------:R-:W-:Y:S02]  /*0ca0*/  SHF.R.U32.HI R6, RZ, R6, R5 ;  /* 0x00000006ff067219 */ /* 0x000fe40000011605 */
[----:B------:R-:W-:-:S02]  /*0cb0*/  PLOP3.LUT P0, PT, P0, P1, PT, 0xf8, 0x8f ;  /* 0x00000000008f781c */ /* 0x000fc40000703f70 */
[----:B------:R-:W-:Y:S02]  /*0cc0*/  SHF.R.U32.HI R8, RZ, 0x1, R6 ;  /* 0x00000001ff087819 */ /* 0x000fe40000011606 */
[----:B------:R-:W-:-:S04]  /*0cd0*/  SEL R3, RZ, 0x1, !P0 ;  /* 0x00000001ff037807 */ /* 0x000fc80004000000 */
[----:B------:R-:W-:-:S04]  /*0ce0*/  LOP3.LUT R3, R3, 0x1, R8, 0xf8, !PT ;  /* 0x0000000103037812 */ /* 0x000fc800078ef808 */
[----:B------:R-:W-:-:S04]  /*0cf0*/  LOP3.LUT R3, R3, R6, RZ, 0xc0, !PT ;  /* 0x0000000603037212 */ /* 0x000fc800078ec0ff */
[----:B------:R-:W-:-:S04]  /*0d00*/  IADD3 R3, PT, PT, R8, R3, RZ ;  /* 0x0000000308037210 */ /* 0x000fc80007ffe0ff */
[----:B------:R-:W-:Y:S01]  /*0d10*/  LOP3.LUT R0, R3, R0, RZ, 0xfc, !PT ;  /* 0x0000000003007212 */ /* 0x000fe200078efcff */
[----:B------:R-:W-:Y:S06]  /*0d20*/  BRA `(.L_x_14) ;  /* 0x0000000000107947 */ /* 0x000fec0003800000 */
.L_x_13:
[----:B------:R-:W-:-:S04]  /*0d30*/  LOP3.LUT R0, R0, 0x80000000, RZ, 0xc0, !PT ;  /* 0x8000000000007812 */ /* 0x000fc800078ec0ff */
[----:B------:R-:W-:Y:S01]  /*0d40*/  LOP3.LUT R0, R0, 0x7f800000, RZ, 0xfc, !PT ;  /* 0x7f80000000007812 */ /* 0x000fe200078efcff */
[----:B------:R-:W-:Y:S06]  /*0d50*/  BRA `(.L_x_14) ;  /* 0x0000000000047947 */ /* 0x000fec0003800000 */
.L_x_12:
[----:B------:R-:W-:-:S07]  /*0d60*/  IMAD R0, R6, 0x800000, R0 ;  /* 0x0080000006007824 */ /* 0x000fce00078e0200 */
.L_x_14:
[----:B------:R-:W-:Y:S05]  /*0d70*/  BSYNC.RECONVERGENT B2 ;  /* 0x0000000000027941 */ /* 0x000fea0003800200 */
.L_x_11:
[----:B------:R-:W-:Y:S05]  /*0d80*/  BRA `(.L_x_15) ;  /* 0x0000000000207947 */ /* 0x000fea0003800000 */
.L_x_10:
[----:B------:R-:W-:-:S04]  /*0d90*/  LOP3.LUT R0, R8, 0x80000000, R5, 0x48, !PT ;  /* 0x8000000008007812 */ /* 0x000fc800078e4805 */
[----:B------:R-:W-:Y:S01]  /*0da0*/  LOP3.LUT R0, R0, 0x7f800000, RZ, 0xfc, !PT ;  /* 0x7f80000000007812 */ /* 0x000fe200078efcff */
[----:B------:R-:W-:Y:S06]  /*0db0*/  BRA `(.L_x_15) ;  /* 0x0000000000147947 */ /* 0x000fec0003800000 */
.L_x_9:
[----:B------:R-:W-:Y:S01]  /*0dc0*/  LOP3.LUT R0, R8, 0x80000000, R5, 0x48, !PT ;  /* 0x8000000008007812 */ /* 0x000fe200078e4805 */
[----:B------:R-:W-:Y:S06]  /*0dd0*/  BRA `(.L_x_15) ;  /* 0x00000000000c7947 */ /* 0x000fec0003800000 */
.L_x_8:
[----:B------:R-:W0:Y:S01]  /*0de0*/  MUFU.RSQ R0, -QNAN ;  /* 0xffc0000000007908 */ /* 0x000e220000001400 */
[----:B------:R-:W-:Y:S05]  /*0df0*/  BRA `(.L_x_15) ;  /* 0x0000000000047947 */ /* 0x000fea0003800000 */
.L_x_7:
[----:B------:R-:W-:-:S07]  /*0e00*/  FADD.FTZ R0, R0, R3 ;  /* 0x0000000300007221 */ /* 0x000fce0000010000 */
.L_x_15:
[----:B------:R-:W-:Y:S05]  /*0e10*/  BSYNC.RECONVERGENT B1 ;  /* 0x0000000000017941 */ /* 0x000fea0003800200 */
.L_x_5:
[----:B------:R-:W-:-:S04]  /*0e20*/  HFMA2 R5, -RZ, RZ, 0, 0 ;  /* 0x00000000ff057431 */ /* 0x000fc800000001ff */
[----:B0-----:R-:W-:Y:S05]  /*0e30*/  RET.REL.NODEC R4 `(_Z11ln_functionfiPf) ;  /* 0xfffffff004707950 */ /* 0x001fea0003c3ffff */
.L_x_16:
[----:B------:R-:W-:-:S00]  /*0e40*/  BRA `(.L_x_16) ;  /* 0xfffffffc00fc7947 */ /* 0x000fc0000383ffff */
[----:B------:R-:W-:-:S00]  /*0e50*/  NOP ;  /* 0x0000000000007918 */ /* 0x000fc00000000000 */
        /* <DEDUP_REMOVED lines=10> */
.L_x_17:


//--------------------- .nv.shared.reserved.0     --------------------------
	.section	.nv.shared.reserved.0,"aw",@nobits
	.weak		__nv_reservedSMEM_offset_0_alias
	.size		__nv_reservedSMEM_offset_0_alias, 0, 64
	.other		__nv_reservedSMEM_offset_0_alias,@"STO_CUDA_RESERVED_SHARED STV_DEFAULT"
__nv_reservedSMEM_offset_0_alias:
	.zero		0
	.zero		64


//--------------------- .nv.constant0._Z11ln_functionfiPf --------------------------
	.section	.nv.constant0._Z11ln_functionfiPf,"a",@progbits
	.sectionflags	@""
	.align	4
.nv.constant0._Z11ln_functionfiPf:
	.zero		912


//--------------------- SYMBOLS --------------------------

	.type		.nv.reservedSmem.offset0,@object
	.size		.nv.reservedSmem.offset0,0x4
